	.headerflags	@"EF_CUDA_TEXMODE_UNIFIED EF_CUDA_64BIT_ADDRESS EF_CUDA_ACCELERATORS EF_CUDA_SM90 EF_CUDA_VIRTUAL_SM(EF_CUDA_SM90)"
	.elftype	@"ET_EXEC"


//--------------------- .nv.info                  --------------------------
	.section	.nv.info,"",@"SHT_CUDA_INFO"
	.align	4


	//----- nvinfo : EIATTR_REGCOUNT
	.align		4
        /*0000*/ 	.byte	0x04, 0x2f
        /*0002*/ 	.short	(.L_1 - .L_0)
	.align		4
.L_0:
        /*0004*/ 	.word	index@(triton_poi_fused_relu_threshold_backward_9)
        /*0008*/ 	.word	0x0000000c


	//----- nvinfo : EIATTR_MIN_STACK_SIZE
	.align		4
.L_1:
        /*000c*/ 	.byte	0x04, 0x12
        /*000e*/ 	.short	(.L_3 - .L_2)
	.align		4
.L_2:
        /*0010*/ 	.word	index@(triton_poi_fused_relu_threshold_backward_9)
        /*0014*/ 	.word	0x00000000


	//----- nvinfo : EIATTR_FRAME_SIZE
	.align		4
.L_3:
        /*0018*/ 	.byte	0x04, 0x11
        /*001a*/ 	.short	(.L_5 - .L_4)
	.align		4
.L_4:
        /*001c*/ 	.word	index@(triton_poi_fused_relu_threshold_backward_9)
        /*0020*/ 	.word	0x00000000


	//----- nvinfo : EIATTR_MIN_STACK_SIZE
	.align		4
.L_5:
        /*0024*/ 	.byte	0x04, 0x12
        /*0026*/ 	.short	(.L_7 - .L_6)
	.align		4
.L_6:
        /*0028*/ 	.word	index@(triton_poi_fused_relu_threshold_backward_9)
        /*002c*/ 	.word	0x00000000
.L_7:


//--------------------- .nv.info.triton_poi_fused_relu_threshold_backward_9 --------------------------
	.section	.nv.info.triton_poi_fused_relu_threshold_backward_9,"",@"SHT_CUDA_INFO"
	.sectionflags	@""
	.align	4


	//----- nvinfo : EIATTR_CUDA_API_VERSION
	.align		4
        /*0000*/ 	.byte	0x04, 0x37
        /*0002*/ 	.short	(.L_9 - .L_8)
.L_8:
        /*0004*/ 	.word	0x0000007c


	//----- nvinfo : EIATTR_KPARAM_INFO
	.align		4
.L_9:
        /*0008*/ 	.byte	0x04, 0x17
        /*000a*/ 	.short	(.L_11 - .L_10)
.L_10:
        /*000c*/ 	.word	0x00000000
        /*0010*/ 	.short	0x0003
        /*0012*/ 	.short	0x0018
        /*0014*/ 	.byte	0x00, 0xf0, 0x11, 0x00


	//----- nvinfo : EIATTR_KPARAM_INFO
	.align		4
.L_11:
        /*0018*/ 	.byte	0x04, 0x17
        /*001a*/ 	.short	(.L_13 - .L_12)
.L_12:
        /*001c*/ 	.word	0x00000000
        /*0020*/ 	.short	0x0002
        /*0022*/ 	.short	0x0010
        /*0024*/ 	.byte	0x00, 0xf4, 0x21, 0x00


	//----- nvinfo : EIATTR_KPARAM_INFO
	.align		4
.L_13:
        /*0028*/ 	.byte	0x04, 0x17
        /*002a*/ 	.short	(.L_15 - .L_14)
.L_14:
        /*002c*/ 	.word	0x00000000
        /*0030*/ 	.short	0x0001
        /*0032*/ 	.short	0x0008
        /*0034*/ 	.byte	0x00, 0xf4, 0x21, 0x00


	//----- nvinfo : EIATTR_KPARAM_INFO
	.align		4
.L_15:
        /*0038*/ 	.byte	0x04, 0x17
        /*003a*/ 	.short	(.L_17 - .L_16)
.L_16:
        /*003c*/ 	.word	0x00000000
        /*0040*/ 	.short	0x0000
        /*0042*/ 	.short	0x0000
        /*0044*/ 	.byte	0x00, 0xf4, 0x21, 0x00


	//----- nvinfo : EIATTR_SPARSE_MMA_MASK
	.align		4
.L_17:
        /*0048*/ 	.byte	0x03, 0x50
        /*004a*/ 	.short	0x0000


	//----- nvinfo : EIATTR_MAXREG_COUNT
	.align		4
        /*004c*/ 	.byte	0x03, 0x1b
        /*004e*/ 	.short	0x00ff


	//----- nvinfo : EIATTR_EXIT_INSTR_OFFSETS
	.align		4
        /*0050*/ 	.byte	0x04, 0x1c
        /*0052*/ 	.short	(.L_19 - .L_18)


	//   ....[0]....
.L_18:
        /*0054*/ 	.word	0x00000220


	//----- nvinfo : EIATTR_REQNTID
	.align		4
.L_19:
        /*0058*/ 	.byte	0x04, 0x10
        /*005a*/ 	.short	(.L_21 - .L_20)
.L_20:
        /*005c*/ 	.word	0x00000100
        /*0060*/ 	.word	0x00000001
        /*0064*/ 	.word	0x00000001


	//----- nvinfo : EIATTR_CBANK_PARAM_SIZE
	.align		4
.L_21:
        /*0068*/ 	.byte	0x03, 0x19
        /*006a*/ 	.short	0x001c


	//----- nvinfo : EIATTR_PARAM_CBANK
	.align		4
        /*006c*/ 	.byte	0x04, 0x0a
        /*006e*/ 	.short	(.L_23 - .L_22)
	.align		4
.L_22:
        /*0070*/ 	.word	index@(.nv.constant0.triton_poi_fused_relu_threshold_backward_9)
        /*0074*/ 	.short	0x0210
        /*0076*/ 	.short	0x001c


	//----- nvinfo : EIATTR_SW_WAR
	.align		4
.L_23:
        /*0078*/ 	.byte	0x04, 0x36
        /*007a*/ 	.short	(.L_25 - .L_24)
.L_24:
        /*007c*/ 	.word	0x00000008
.L_25:


//--------------------- .nv.callgraph             --------------------------
	.section	.nv.callgraph,"",@"SHT_CUDA_CALLGRAPH"
	.align	4
	.sectionentsize	8
	.align		4
        /*0000*/ 	.word	0x00000000
	.align		4
        /*0004*/ 	.word	0xffffffff
	.align		4
        /*0008*/ 	.word	0x00000000
	.align		4
        /*000c*/ 	.word	0xfffffffe
	.align		4
        /*0010*/ 	.word	0x00000000
	.align		4
        /*0014*/ 	.word	0xfffffffd
	.align		4
        /*0018*/ 	.word	0x00000000
	.align		4
        /*001c*/ 	.word	0xfffffffc


//--------------------- .text.triton_poi_fused_relu_threshold_backward_9 --------------------------
	.section	.text.triton_poi_fused_relu_threshold_backward_9,"ax",@progbits
	.align	128
        .global         triton_poi_fused_relu_threshold_backward_9
        .type           triton_poi_fused_relu_threshold_backward_9,@function
        .size           triton_poi_fused_relu_threshold_backward_9,(.L_x_1 - triton_poi_fused_relu_threshold_backward_9)
        .other          triton_poi_fused_relu_threshold_backward_9,@"STO_CUDA_ENTRY STV_DEFAULT"
triton_poi_fused_relu_threshold_backward_9:
.text.triton_poi_fused_relu_threshold_backward_9:
[----:B------:R-:W-:Y:S01]  /*0000*/  LDC R1, c[0x0][0x28] ;  /* 0x00000a00ff017b82 */ /* 0x000fe20000000800 */
[----:B------:R-:W1:Y:S07]  /*0010*/  S2R R0, SR_TID.X ;  /* 0x0000000000007919 */ /* 0x000e6e0000002100 */
[----:B------:R-:W2:Y:S01]  /*0020*/  LDC.64 R4, c[0x0][0x218] ;  /* 0x00008600ff047b82 */ /* 0x000ea20000000a00 */
[----:B------:R-:W-:Y:S01]  /*0030*/  ULDC.64 UR4, c[0x0][0x208] ;  /* 0x0000820000047ab9 */ /* 0x000fe20000000a00 */
[----:B------:R-:W-:Y:S01]  /*0040*/  ULDC.64 UR6, c[0x0][0x220] ;  /* 0x0000880000067ab9 */ /* 0x000fe20000000a00 */
[----:B------:R-:W3:Y:S05]  /*0050*/  S2R R7, SR_CTAID.X ;  /* 0x0000000000077919 */ /* 0x000eea0000002500 */
[----:B------:R-:W4:Y:S01]  /*0060*/  LDC.64 R2, c[0x0][0x210] ;  /* 0x00008400ff027b82 */ /* 0x000f220000000a00 */
[----:B-1----:R-:W-:Y:S01]  /*0070*/  IMAD.SHL.U32 R0, R0, 0x2, RZ ;  /* 0x0000000200007824 */ /* 0x002fe200078e00ff */
[----:B---3--:R-:W-:-:S04]  /*0080*/  SHF.R.S32.HI R6, RZ, 0x16, R7 ;  /* 0x00000016ff067819 */ /* 0x008fc80000011407 */
[----:B------:R-:W-:-:S05]  /*0090*/  LOP3.LUT R0, R0, 0x1fe, RZ, 0xc0, !PT ;  /* 0x000001fe00007812 */ /* 0x000fca00078ec0ff */
[----:B------:R-:W-:Y:S01]  /*00a0*/  IMAD R7, R7, 0x200, R0 ;  /* 0x0000020007077824 */ /* 0x000fe200078e0200 */
[----:B------:R-:W-:-:S03]  /*00b0*/  SGXT R0, R6, 0x1 ;  /* 0x000000010600781a */ /* 0x000fc60000000200 */
[----:B----4-:R-:W-:Y:S01]  /*00c0*/  IMAD.WIDE R2, R7, 0x4, R2 ;  /* 0x0000000407027825 */ /* 0x010fe200078e0202 */
[----:B------:R-:W-:-:S04]  /*00d0*/  LEA.HI R0, R0, R7, RZ, 0xa ;  /* 0x0000000700007211 */ /* 0x000fc800078f50ff */
[----:B------:R-:W-:-:S05]  /*00e0*/  LOP3.LUT R0, R0, 0xfffffc00, RZ, 0xc0, !PT ;  /* 0xfffffc0000007812 */ /* 0x000fca00078ec0ff */
[----:B------:R-:W-:-:S04]  /*00f0*/  IMAD.IADD R9, R7, 0x1, -R0 ;  /* 0x0000000107097824 */ /* 0x000fc800078e0a00 */
[----:B--2---:R-:W-:Y:S02]  /*0100*/  IMAD.WIDE R4, R9, 0x4, R4 ;  /* 0x0000000409047825 */ /* 0x004fe400078e0204 */
[----:B------:R-:W2:Y:S04]  /*0110*/  LDG.E.64 R8, desc[UR4][R2.64] ;  /* 0x0000000402087981 */ /* 0x000ea8000c1e1b00 */
[----:B------:R-:W2:Y:S01]  /*0120*/  LDG.E.EL.64 R4, desc[UR4][R4.64] ;  /* 0x0000000404047981 */ /* 0x000ea2000c2e1b00 */
[----:B------:R-:W-:-:S04]  /*0130*/  IADD3 R6, P2, R7, UR6, RZ ;  /* 0x0000000607067c10 */ /* 0x000fc8000ff5e0ff */
[----:B------:R-:W-:Y:S02]  /*0140*/  LEA.HI.X.SX32 R7, R7, UR7, 0x1, P2 ;  /* 0x0000000707077c11 */ /* 0x000fe400090f0eff */
[C---:B--2---:R-:W-:Y:S01]  /*0150*/  FSETP.GEU.AND P1, PT, R8.reuse, -R4, PT ;  /* 0x800000040800720b */ /* 0x044fe20003f2e000 */
[----:B------:R-:W-:Y:S01]  /*0160*/  FADD R8, R8, R4 ;  /* 0x0000000408087221 */ /* 0x000fe20000000000 */
[C---:B------:R-:W-:Y:S01]  /*0170*/  FADD R0, R9.reuse, R5 ;  /* 0x0000000509007221 */ /* 0x040fe20000000000 */
[----:B------:R-:W-:-:S03]  /*0180*/  FSETP.GEU.AND P0, PT, R9, -R5, PT ;  /* 0x800000050900720b */ /* 0x000fc60003f0e000 */
[----:B------:R-:W-:Y:S02]  /*0190*/  FSEL R8, R8, RZ, P1 ;  /* 0x000000ff08087208 */ /* 0x000fe40000800000 */
[----:B------:R-:W-:Y:S02]  /*01a0*/  FSEL R9, R0, RZ, P0 ;  /* 0x000000ff00097208 */ /* 0x000fe40000000000 */
[----:B------:R-:W-:Y:S02]  /*01b0*/  FSETP.GTU.AND P1, PT, R8, RZ, PT ;  /* 0x000000ff0800720b */ /* 0x000fe40003f2c000 */
[----:B------:R-:W-:Y:S01]  /*01c0*/  FSETP.GTU.AND P0, PT, R9, RZ, PT ;  /* 0x000000ff0900720b */ /* 0x000fe20003f0c000 */
[----:B------:R-:W-:Y:S01]  /*01d0*/  STG.E.64 desc[UR4][R2.64], R8 ;  /* 0x0000000802007986 */ /* 0x000fe2000c101b04 */
[----:B------:R-:W-:Y:S02]  /*01e0*/  SEL R0, RZ, 0x1, P1 ;  /* 0x00000001ff007807 */ /* 0x000fe40000800000 */
[----:B------:R-:W-:-:S05]  /*01f0*/  SEL R5, RZ, 0x100, P0 ;  /* 0x00000100ff057807 */ /* 0x000fca0000000000 */
[----:B------:R-:W-:-:S05]  /*0200*/  IMAD.IADD R5, R0, 0x1, R5 ;  /* 0x0000000100057824 */ /* 0x000fca00078e0205 */
[----:B------:R-:W-:Y:S01]  /*0210*/  STG.E.U16 desc[UR4][R6.64], R5 ;  /* 0x0000000506007986 */ /* 0x000fe2000c101504 */
[----:B------:R-:W-:Y:S05]  /*0220*/  EXIT ;  /* 0x000000000000794d */ /* 0x000fea0003800000 */
.L_x_0:
[----:B------:R-:W-:-:S00]  /*0230*/  BRA `(.L_x_0) ;  /* 0xfffffffc00fc7947 */ /* 0x000fc0000383ffff */
[----:B------:R-:W-:-:S00]  /*0240*/  NOP ;  /* 0x0000000000007918 */ /* 0x000fc00000000000 */
        /* <DEDUP_REMOVED lines=11> */
.L_x_1:


//--------------------- .nv.constant0.triton_poi_fused_relu_threshold_backward_9 --------------------------
	.section	.nv.constant0.triton_poi_fused_relu_threshold_backward_9,"a",@progbits
	.sectionflags	@""
	.align	4
.nv.constant0.triton_poi_fused_relu_threshold_backward_9:
	.zero		556
